	.headerflags	@"EF_CUDA_TEXMODE_UNIFIED EF_CUDA_64BIT_ADDRESS EF_CUDA_ACCELERATORS EF_CUDA_SM90 EF_CUDA_VIRTUAL_SM(EF_CUDA_SM90)"
	.elftype	@"ET_EXEC"


//--------------------- .nv.info                  --------------------------
	.section	.nv.info,"",@"SHT_CUDA_INFO"
	.align	4


	//----- nvinfo : EIATTR_REGCOUNT
	.align		4
        /*0000*/ 	.byte	0x04, 0x2f
        /*0002*/ 	.short	(.L_3 - .L_2)
	.align		4
.L_2:
        /*0004*/ 	.word	index@(triton_poi_fused__native_batch_norm_legit_no_training_add_relu_25)
        /*0008*/ 	.word	0x00000024


	//----- nvinfo : EIATTR_MIN_STACK_SIZE
	.align		4
.L_3:
        /*000c*/ 	.byte	0x04, 0x12
        /*000e*/ 	.short	(.L_5 - .L_4)
	.align		4
.L_4:
        /*0010*/ 	.word	index@(triton_poi_fused__native_batch_norm_legit_no_training_add_relu_25)
        /*0014*/ 	.word	0x00000000


	//----- nvinfo : EIATTR_FRAME_SIZE
	.align		4
.L_5:
        /*0018*/ 	.byte	0x04, 0x11
        /*001a*/ 	.short	(.L_7 - .L_6)
	.align		4
.L_6:
        /*001c*/ 	.word	index@(triton_poi_fused__native_batch_norm_legit_no_training_add_relu_25)
        /*0020*/ 	.word	0x00000000


	//----- nvinfo : EIATTR_MIN_STACK_SIZE
	.align		4
.L_7:
        /*0024*/ 	.byte	0x04, 0x12
        /*0026*/ 	.short	(.L_9 - .L_8)
	.align		4
.L_8:
        /*0028*/ 	.word	index@(triton_poi_fused__native_batch_norm_legit_no_training_add_relu_25)
        /*002c*/ 	.word	0x00000000
.L_9:


//--------------------- .nv.info.triton_poi_fused__native_batch_norm_legit_no_training_add_relu_25 --------------------------
	.section	.nv.info.triton_poi_fused__native_batch_norm_legit_no_training_add_relu_25,"",@"SHT_CUDA_INFO"
	.sectionflags	@""
	.align	4


	//----- nvinfo : EIATTR_CUDA_API_VERSION
	.align		4
        /*0000*/ 	.byte	0x04, 0x37
        /*0002*/ 	.short	(.L_11 - .L_10)
.L_10:
        /*0004*/ 	.word	0x0000007c


	//----- nvinfo : EIATTR_KPARAM_INFO
	.align		4
.L_11:
        /*0008*/ 	.byte	0x04, 0x17
        /*000a*/ 	.short	(.L_13 - .L_12)
.L_12:
        /*000c*/ 	.word	0x00000000
        /*0010*/ 	.short	0x0007
        /*0012*/ 	.short	0x0038
        /*0014*/ 	.byte	0x00, 0xf0, 0x11, 0x00


	//----- nvinfo : EIATTR_KPARAM_INFO
	.align		4
.L_13:
        /*0018*/ 	.byte	0x04, 0x17
        /*001a*/ 	.short	(.L_15 - .L_14)
.L_14:
        /*001c*/ 	.word	0x00000000
        /*0020*/ 	.short	0x0006
        /*0022*/ 	.short	0x0030
        /*0024*/ 	.byte	0x00, 0xf4, 0x21, 0x00


	//----- nvinfo : EIATTR_KPARAM_INFO
	.align		4
.L_15:
        /*0028*/ 	.byte	0x04, 0x17
        /*002a*/ 	.short	(.L_17 - .L_16)
.L_16:
        /*002c*/ 	.word	0x00000000
        /*0030*/ 	.short	0x0005
        /*0032*/ 	.short	0x0028
        /*0034*/ 	.byte	0x00, 0xf4, 0x21, 0x00


	//----- nvinfo : EIATTR_KPARAM_INFO
	.align		4
.L_17:
        /*0038*/ 	.byte	0x04, 0x17
        /*003a*/ 	.short	(.L_19 - .L_18)
.L_18:
        /*003c*/ 	.word	0x00000000
        /*0040*/ 	.short	0x0004
        /*0042*/ 	.short	0x0020
        /*0044*/ 	.byte	0x00, 0xf4, 0x21, 0x00


	//----- nvinfo : EIATTR_KPARAM_INFO
	.align		4
.L_19:
        /*0048*/ 	.byte	0x04, 0x17
        /*004a*/ 	.short	(.L_21 - .L_20)
.L_20:
        /*004c*/ 	.word	0x00000000
        /*0050*/ 	.short	0x0003
        /*0052*/ 	.short	0x0018
        /*0054*/ 	.byte	0x00, 0xf4, 0x21, 0x00


	//----- nvinfo : EIATTR_KPARAM_INFO
	.align		4
.L_21:
        /*0058*/ 	.byte	0x04, 0x17
        /*005a*/ 	.short	(.L_23 - .L_22)
.L_22:
        /*005c*/ 	.word	0x00000000
        /*0060*/ 	.short	0x0002
        /*0062*/ 	.short	0x0010
        /*0064*/ 	.byte	0x00, 0xf4, 0x21, 0x00


	//----- nvinfo : EIATTR_KPARAM_INFO
	.align		4
.L_23:
        /*0068*/ 	.byte	0x04, 0x17
        /*006a*/ 	.short	(.L_25 - .L_24)
.L_24:
        /*006c*/ 	.word	0x00000000
        /*0070*/ 	.short	0x0001
        /*0072*/ 	.short	0x0008
        /*0074*/ 	.byte	0x00, 0xf4, 0x21, 0x00


	//----- nvinfo : EIATTR_KPARAM_INFO
	.align		4
.L_25:
        /*0078*/ 	.byte	0x04, 0x17
        /*007a*/ 	.short	(.L_27 - .L_26)
.L_26:
        /*007c*/ 	.word	0x00000000
        /*0080*/ 	.short	0x0000
        /*0082*/ 	.short	0x0000
        /*0084*/ 	.byte	0x00, 0xf4, 0x21, 0x00


	//----- nvinfo : EIATTR_SPARSE_MMA_MASK
	.align		4
.L_27:
        /*0088*/ 	.byte	0x03, 0x50
        /*008a*/ 	.short	0x0000


	//----- nvinfo : EIATTR_MAXREG_COUNT
	.align		4
        /*008c*/ 	.byte	0x03, 0x1b
        /*008e*/ 	.short	0x00ff


	//----- nvinfo : EIATTR_EXIT_INSTR_OFFSETS
	.align		4
        /*0090*/ 	.byte	0x04, 0x1c
        /*0092*/ 	.short	(.L_29 - .L_28)


	//   ....[0]....
.L_28:
        /*0094*/ 	.word	0x00000b10


	//----- nvinfo : EIATTR_REQNTID
	.align		4
.L_29:
        /*0098*/ 	.byte	0x04, 0x10
        /*009a*/ 	.short	(.L_31 - .L_30)
.L_30:
        /*009c*/ 	.word	0x00000080
        /*00a0*/ 	.word	0x00000001
        /*00a4*/ 	.word	0x00000001


	//----- nvinfo : EIATTR_CBANK_PARAM_SIZE
	.align		4
.L_31:
        /*00a8*/ 	.byte	0x03, 0x19
        /*00aa*/ 	.short	0x003c


	//----- nvinfo : EIATTR_PARAM_CBANK
	.align		4
        /*00ac*/ 	.byte	0x04, 0x0a
        /*00ae*/ 	.short	(.L_33 - .L_32)
	.align		4
.L_32:
        /*00b0*/ 	.word	index@(.nv.constant0.triton_poi_fused__native_batch_norm_legit_no_training_add_relu_25)
        /*00b4*/ 	.short	0x0210
        /*00b6*/ 	.short	0x003c


	//----- nvinfo : EIATTR_SW_WAR
	.align		4
.L_33:
        /*00b8*/ 	.byte	0x04, 0x36
        /*00ba*/ 	.short	(.L_35 - .L_34)
.L_34:
        /*00bc*/ 	.word	0x00000008
.L_35:


//--------------------- .nv.callgraph             --------------------------
	.section	.nv.callgraph,"",@"SHT_CUDA_CALLGRAPH"
	.align	4
	.sectionentsize	8
	.align		4
        /*0000*/ 	.word	0x00000000
	.align		4
        /*0004*/ 	.word	0xffffffff
	.align		4
        /*0008*/ 	.word	0x00000000
	.align		4
        /*000c*/ 	.word	0xfffffffe
	.align		4
        /*0010*/ 	.word	0x00000000
	.align		4
        /*0014*/ 	.word	0xfffffffd
	.align		4
        /*0018*/ 	.word	0x00000000
	.align		4
        /*001c*/ 	.word	0xfffffffc


//--------------------- .nv.constant4             --------------------------
	.section	.nv.constant4,"a",@progbits
	.align	8
	.align		8
.nv.constant4:
        /*0000*/ 	.dword	_$_str
	.align		8
        /*0008*/ 	.dword	_$_str_$_2


//--------------------- .text.triton_poi_fused__native_batch_norm_legit_no_training_add_relu_25 --------------------------
	.section	.text.triton_poi_fused__native_batch_norm_legit_no_training_add_relu_25,"ax",@progbits
	.align	128
        .global         triton_poi_fused__native_batch_norm_legit_no_training_add_relu_25
        .type           triton_poi_fused__native_batch_norm_legit_no_training_add_relu_25,@function
        .size           triton_poi_fused__native_batch_norm_legit_no_training_add_relu_25,(.L_x_1 - triton_poi_fused__native_batch_norm_legit_no_training_add_relu_25)
        .other          triton_poi_fused__native_batch_norm_legit_no_training_add_relu_25,@"STO_CUDA_ENTRY STV_DEFAULT"
triton_poi_fused__native_batch_norm_legit_no_training_add_relu_25:
.text.triton_poi_fused__native_batch_norm_legit_no_training_add_relu_25:
[----:B------:R-:W-:Y:S01]  /*0000*/  LDC R1, c[0x0][0x28] ;  /* 0x00000a00ff017b82 */ /* 0x000fe20000000800 */
[----:B------:R-:W1:Y:S07]  /*0010*/  S2R R0, SR_TID.X ;  /* 0x0000000000007919 */ /* 0x000e6e0000002100 */
[----:B------:R-:W2:Y:S01]  /*0020*/  LDC.64 R24, c[0x0][0x218] ;  /* 0x00008600ff187b82 */ /* 0x000ea20000000a00 */
[----:B------:R-:W-:Y:S01]  /*0030*/  ULDC.64 UR4, c[0x0][0x208] ;  /* 0x0000820000047ab9 */ /* 0x000fe20000000a00 */
[----:B------:R-:W3:Y:S06]  /*0040*/  S2R R3, SR_CTAID.X ;  /* 0x0000000000037919 */ /* 0x000eec0000002500 */
[----:B------:R-:W4:Y:S01]  /*0050*/  LDC.64 R20, c[0x0][0x210] ;  /* 0x00008400ff147b82 */ /* 0x000f220000000a00 */
[----:B-1----:R-:W-:-:S04]  /*0060*/  SHF.L.U32 R0, R0, 0x2, RZ ;  /* 0x0000000200007819 */ /* 0x002fc800000006ff */
[----:B------:R-:W-:Y:S02]  /*0070*/  LOP3.LUT R0, R0, 0x1fc, RZ, 0xc0, !PT ;  /* 0x000001fc00007812 */ /* 0x000fe400078ec0ff */
[----:B---3--:R-:W-:Y:S02]  /*0080*/  SHF.R.S32.HI R12, RZ, 0x15, R3 ;  /* 0x00000015ff0c7819 */ /* 0x008fe40000011403 */
[----:B------:R-:W-:Y:S02]  /*0090*/  LEA R0, R3, R0, 0xa ;  /* 0x0000000003007211 */ /* 0x000fe400078e50ff */
[----:B------:R-:W-:Y:S02]  /*00a0*/  SGXT R12, R12, 0x1 ;  /* 0x000000010c0c781a */ /* 0x000fe40000000200 */
[----:B------:R-:W-:Y:S01]  /*00b0*/  IADD3 R31, R0, 0x200, RZ ;  /* 0x00000200001f7810 */ /* 0x000fe20007ffe0ff */
[----:B----4-:R-:W-:Y:S01]  /*00c0*/  IMAD.WIDE R20, R0, 0x4, R20 ;  /* 0x0000000400147825 */ /* 0x010fe200078e0214 */
[----:B------:R-:W-:-:S04]  /*00d0*/  LEA.HI R2, R12, R0, RZ, 0xb ;  /* 0x000000000c027211 */ /* 0x000fc800078f58ff */
[----:B------:R-:W-:Y:S01]  /*00e0*/  LOP3.LUT R3, R2, 0xfffff800, RZ, 0xc0, !PT ;  /* 0xfffff80002037812 */ /* 0x000fe200078ec0ff */
[----:B------:R-:W3:Y:S03]  /*00f0*/  LDG.E.128 R4, desc[UR4][R20.64] ;  /* 0x0000000414047981 */ /* 0x000ee6000c1e1d00 */
[----:B------:R-:W-:Y:S02]  /*0100*/  IADD3 R28, R0, -R3, RZ ;  /* 0x80000003001c7210 */ /* 0x000fe40007ffe0ff */
[----:B------:R-:W1:Y:S01]  /*0110*/  LDC.64 R2, c[0x0][0x220] ;  /* 0x00008800ff027b82 */ /* 0x000e620000000a00 */
[----:B------:R-:W-:Y:S02]  /*0120*/  LEA.HI R12, R12, R31, RZ, 0xb ;  /* 0x0000001f0c0c7211 */ /* 0x000fe400078f58ff */
[----:B--2---:R-:W-:Y:S02]  /*0130*/  IMAD.WIDE R8, R28, 0x4, R24 ;  /* 0x000000041c087825 */ /* 0x004fe400078e0218 */
[----:B------:R-:W-:Y:S01]  /*0140*/  LOP3.LUT R14, R12, 0xfffff800, RZ, 0xc0, !PT ;  /* 0xfffff8000c0e7812 */ /* 0x000fe200078ec0ff */
[----:B------:R-:W2:Y:S03]  /*0150*/  LDG.E.128 R20, desc[UR4][R20.64+0x800] ;  /* 0x0008000414147981 */ /* 0x000ea6000c1e1d00 */
[----:B------:R-:W-:Y:S01]  /*0160*/  IADD3 R31, R31, -R14, RZ ;  /* 0x8000000e1f1f7210 */ /* 0x000fe20007ffe0ff */
[----:B------:R-:W3:Y:S01]  /*0170*/  LDG.E.EL.128 R8, desc[UR4][R8.64] ;  /* 0x0000000408087981 */ /* 0x000ee2000c2e1d00 */
[----:B-1----:R-:W-:-:S04]  /*0180*/  IMAD.WIDE R12, R28, 0x4, R2 ;  /* 0x000000041c0c7825 */ /* 0x002fc800078e0202 */
[C---:B------:R-:W-:Y:S02]  /*0190*/  IMAD.WIDE R18, R31.reuse, 0x4, R2 ;  /* 0x000000041f127825 */ /* 0x040fe400078e0202 */
[----:B------:R-:W4:Y:S04]  /*01a0*/  LDG.E.EL.128 R12, desc[UR4][R12.64] ;  /* 0x000000040c0c7981 */ /* 0x000f28000c2e1d00 */
[----:B------:R-:W5:Y:S01]  /*01b0*/  LDG.E.EL.128 R16, desc[UR4][R18.64] ;  /* 0x0000000412107981 */ /* 0x000f62000c2e1d00 */
[----:B------:R-:W-:-:S06]  /*01c0*/  IMAD.WIDE R24, R31, 0x4, R24 ;  /* 0x000000041f187825 */ /* 0x000fcc00078e0218 */
[----:B------:R-:W2:Y:S01]  /*01d0*/  LDG.E.EL.128 R24, desc[UR4][R24.64] ;  /* 0x0000000418187981 */ /* 0x000ea2000c2e1d00 */
[----:B------:R-:W-:Y:S01]  /*01e0*/  HFMA2.MMA R29, -RZ, RZ, 1.625, 0 ;  /* 0x3e800000ff1d7435 */ /* 0x000fe200000001ff */
[----:B---3--:R-:W-:Y:S01]  /*01f0*/  FADD R2, R7, -R11 ;  /* 0x8000000b07027221 */ /* 0x008fe20000000000 */
[----:B----4-:R-:W-:Y:S01]  /*0200*/  FADD R7, R12, 9.9999997473787516356e-06 ;  /* 0x3727c5ac0c077421 */ /* 0x010fe20000000000 */
[----:B-----5:R-:W-:-:S05]  /*0210*/  FADD R11, R16, 9.9999997473787516356e-06 ;  /* 0x3727c5ac100b7421 */ /* 0x020fca0000000000 */
[----:B------:R-:W1:Y:S01]  /*0220*/  MUFU.SQRT R7, R7 ;  /* 0x0000000700077308 */ /* 0x000e620000002000 */
[----:B------:R-:W-:Y:S01]  /*0230*/  FADD R17, R17, 9.9999997473787516356e-06 ;  /* 0x3727c5ac11117421 */ /* 0x000fe20000000000 */
[----:B------:R-:W-:-:S06]  /*0240*/  FADD R19, R19, 9.9999997473787516356e-06 ;  /* 0x3727c5ac13137421 */ /* 0x000fcc0000000000 */
[----:B------:R-:W3:Y:S01]  /*0250*/  MUFU.SQRT R11, R11 ;  /* 0x0000000b000b7308 */ /* 0x000ee20000002000 */
[----:B------:R-:W-:Y:S01]  /*0260*/  FADD R18, R18, 9.9999997473787516356e-06 ;  /* 0x3727c5ac12127421 */ /* 0x000fe20000000000 */
[----:B------:R-:W-:Y:S01]  /*0270*/  FADD R12, R5, -R9 ;  /* 0x80000009050c7221 */ /* 0x000fe20000000000 */
[----:B------:R-:W-:Y:S01]  /*0280*/  FADD R3, R6, -R10 ;  /* 0x8000000a06037221 */ /* 0x000fe20000000000 */
[----:B-1----:R-:W-:-:S04]  /*0290*/  FSETP.GT.AND P1, PT, R7, 8.50705917302346158658e+37, PT ;  /* 0x7e8000000700780b */ /* 0x002fc80003f24000 */
[----:B------:R-:W1:Y:S01]  /*02a0*/  MUFU.SQRT R16, R17 ;  /* 0x0000001100107308 */ /* 0x000e620000002000 */
[----:B------:R-:W-:-:S07]  /*02b0*/  FSETP.GEU.AND P6, PT, R7, 1.175494350822287508e-38, PT ;  /* 0x008000000700780b */ /* 0x000fce0003fce000 */
[----:B------:R-:W4:Y:S01]  /*02c0*/  MUFU.SQRT R5, R19 ;  /* 0x0000001300057308 */ /* 0x000f220000002000 */
[----:B---3--:R-:W-:-:S07]  /*02d0*/  FSETP.GT.AND P5, PT, R11, 8.50705917302346158658e+37, PT ;  /* 0x7e8000000b00780b */ /* 0x008fce0003fa4000 */
[----:B------:R-:W3:Y:S01]  /*02e0*/  MUFU.SQRT R6, R18 ;  /* 0x0000001200067308 */ /* 0x000ee20000002000 */
[----:B------:R-:W-:Y:S01]  /*02f0*/  FSETP.GEU.AND P4, PT, R11, 1.175494350822287508e-38, PT ;  /* 0x008000000b00780b */ /* 0x000fe20003f8e000 */
[----:B------:R-:W-:Y:S01]  /*0300*/  @P1 FMUL R7, R7, 0.25 ;  /* 0x3e80000007071820 */ /* 0x000fe20000400000 */
[----:B------:R-:W-:Y:S02]  /*0310*/  FSEL R33, R29, 1, P1 ;  /* 0x3f8000001d217808 */ /* 0x000fe40000800000 */
[----:B-1----:R-:W-:Y:S01]  /*0320*/  FSETP.GT.AND P0, PT, R16, 8.50705917302346158658e+37, PT ;  /* 0x7e8000001000780b */ /* 0x002fe20003f04000 */
[----:B------:R-:W-:Y:S02]  /*0330*/  @!P6 FMUL R7, R7, 16777216 ;  /* 0x4b8000000707e820 */ /* 0x000fe40000400000 */
[----:B------:R-:W-:Y:S01]  /*0340*/  @!P6 FMUL R33, R33, 16777216 ;  /* 0x4b8000002121e820 */ /* 0x000fe20000400000 */
[----:B----4-:R-:W-:Y:S01]  /*0350*/  FSETP.GT.AND P6, PT, R5, 8.50705917302346158658e+37, PT ;  /* 0x7e8000000500780b */ /* 0x010fe20003fc4000 */
[----:B------:R-:W-:Y:S01]  /*0360*/  FADD R30, R4, -R8 ;  /* 0x80000008041e7221 */ /* 0x000fe20000000000 */
[----:B------:R-:W-:Y:S01]  /*0370*/  @P5 FMUL R11, R11, 0.25 ;  /* 0x3e8000000b0b5820 */ /* 0x000fe20000400000 */
[----:B------:R-:W-:Y:S01]  /*0380*/  FSEL R4, R29, 1, P5 ;  /* 0x3f8000001d047808 */ /* 0x000fe20002800000 */
[----:B--2---:R-:W-:Y:S01]  /*0390*/  FADD R25, R21, -R25 ;  /* 0x8000001915197221 */ /* 0x004fe20000000000 */
[----:B------:R-:W-:Y:S01]  /*03a0*/  FSETP.GEU.AND P3, PT, R16, 1.175494350822287508e-38, PT ;  /* 0x008000001000780b */ /* 0x000fe20003f6e000 */
[----:B------:R-:W-:Y:S01]  /*03b0*/  FADD R24, R20, -R24 ;  /* 0x8000001814187221 */ /* 0x000fe20000000000 */
[C---:B---3--:R-:W-:Y:S01]  /*03c0*/  FSETP.GT.AND P2, PT, R6.reuse, 8.50705917302346158658e+37, PT ;  /* 0x7e8000000600780b */ /* 0x048fe20003f44000 */
[----:B------:R-:W-:Y:S01]  /*03d0*/  @!P4 FMUL R11, R11, 16777216 ;  /* 0x4b8000000b0bc820 */ /* 0x000fe20000400000 */
[C---:B------:R-:W-:Y:S01]  /*03e0*/  FSETP.GEU.AND P5, PT, R5.reuse, 1.175494350822287508e-38, PT ;  /* 0x008000000500780b */ /* 0x040fe20003fae000 */
[----:B------:R-:W1:Y:S01]  /*03f0*/  LDC.64 R18, c[0x0][0x228] ;  /* 0x00008a00ff127b82 */ /* 0x000e620000000a00 */
[----:B------:R-:W-:Y:S01]  /*0400*/  FSETP.GEU.AND P1, PT, R6, 1.175494350822287508e-38, PT ;  /* 0x008000000600780b */ /* 0x000fe20003f2e000 */
[----:B------:R-:W2:Y:S01]  /*0410*/  MUFU.RCP R8, R7 ;  /* 0x0000000700087308 */ /* 0x000ea20000001000 */
[----:B------:R-:W-:Y:S01]  /*0420*/  @P0 FMUL R16, R16, 0.25 ;  /* 0x3e80000010100820 */ /* 0x000fe20000400000 */
[----:B------:R-:W-:-:S04]  /*0430*/  @P6 FMUL R5, R5, 0.25 ;  /* 0x3e80000005056820 */ /* 0x000fc80000400000 */
[----:B------:R-:W3:Y:S02]  /*0440*/  LDC.64 R20, c[0x0][0x230] ;  /* 0x00008c00ff147b82 */ /* 0x000ee40000000a00 */
[----:B------:R-:W4:Y:S01]  /*0450*/  MUFU.RCP R11, R11 ;  /* 0x0000000b000b7308 */ /* 0x000f220000001000 */
[----:B------:R-:W-:Y:S01]  /*0460*/  @P2 FMUL R6, R6, 0.25 ;  /* 0x3e80000006062820 */ /* 0x000fe20000400000 */
[----:B------:R-:W-:Y:S01]  /*0470*/  @!P3 FMUL R16, R16, 16777216 ;  /* 0x4b8000001010b820 */ /* 0x000fe20000400000 */
[----:B------:R-:W-:Y:S02]  /*0480*/  @!P5 FMUL R5, R5, 16777216 ;  /* 0x4b8000000505d820 */ /* 0x000fe40000400000 */
[----:B------:R-:W-:Y:S01]  /*0490*/  @!P1 FMUL R6, R6, 16777216 ;  /* 0x4b80000006069820 */ /* 0x000fe20000400000 */
[----:B------:R-:W-:Y:S02]  /*04a0*/  @!P4 FMUL R4, R4, 16777216 ;  /* 0x4b8000000404c820 */ /* 0x000fe40000400000 */
[----:B------:R-:W5:Y:S01]  /*04b0*/  MUFU.RCP R16, R16 ;  /* 0x0000001000107308 */ /* 0x000f620000001000 */
[----:B--2---:R-:W-:Y:S01]  /*04c0*/  FMUL R33, R8, R33 ;  /* 0x0000002108217220 */ /* 0x004fe20000400000 */
[----:B------:R-:W-:-:S06]  /*04d0*/  FSEL R9, R29, 1, P0 ;  /* 0x3f8000001d097808 */ /* 0x000fcc0000000000 */
[----:B------:R-:W2:Y:S01]  /*04e0*/  MUFU.RCP R7, R6 ;  /* 0x0000000600077308 */ /* 0x000ea20000001000 */
[----:B----4-:R-:W-:Y:S01]  /*04f0*/  FMUL R11, R11, R4 ;  /* 0x000000040b0b7220 */ /* 0x010fe20000400000 */
[----:B------:R-:W-:-:S06]  /*0500*/  FSEL R4, R29, 1, P2 ;  /* 0x3f8000001d047808 */ /* 0x000fcc0001000000 */
[----:B------:R-:W4:Y:S01]  /*0510*/  MUFU.RCP R5, R5 ;  /* 0x0000000500057308 */ /* 0x000f220000001000 */
[----:B------:R-:W-:Y:S01]  /*0520*/  FSEL R8, R29, 1, P6 ;  /* 0x3f8000001d087808 */ /* 0x000fe20003000000 */
[----:B------:R-:W-:Y:S01]  /*0530*/  @!P3 FMUL R9, R9, 16777216 ;  /* 0x4b8000000909b820 */ /* 0x000fe20000400000 */
[----:B------:R-:W-:-:S03]  /*0540*/  @!P1 FMUL R4, R4, 16777216 ;  /* 0x4b80000004049820 */ /* 0x000fc60000400000 */
[----:B------:R-:W-:Y:S01]  /*0550*/  @!P5 FMUL R8, R8, 16777216 ;  /* 0x4b8000000808d820 */ /* 0x000fe20000400000 */
[----:B-----5:R-:W-:Y:S01]  /*0560*/  FMUL R16, R16, R9 ;  /* 0x0000000910107220 */ /* 0x020fe20000400000 */
[----:B--2---:R-:W-:Y:S01]  /*0570*/  FMUL R7, R7, R4 ;  /* 0x0000000407077220 */ /* 0x004fe20000400000 */
[----:B------:R-:W-:Y:S01]  /*0580*/  FADD R23, R23, -R27 ;  /* 0x8000001b17177221 */ /* 0x000fe20000000000 */
[----:B------:R-:W-:Y:S01]  /*0590*/  FADD R22, R22, -R26 ;  /* 0x8000001a16167221 */ /* 0x000fe20000000000 */
[----:B----4-:R-:W-:Y:S01]  /*05a0*/  FMUL R6, R5, R8 ;  /* 0x0000000805067220 */ /* 0x010fe20000400000 */
[----:B-1----:R-:W-:-:S04]  /*05b0*/  IMAD.WIDE R4, R31, 0x4, R18 ;  /* 0x000000041f047825 */ /* 0x002fc800078e0212 */
[----:B---3--:R-:W-:-:S04]  /*05c0*/  IMAD.WIDE R8, R31, 0x4, R20 ;  /* 0x000000041f087825 */ /* 0x008fc800078e0214 */
[----:B------:R-:W-:Y:S01]  /*05d0*/  FMUL R27, R11, R24 ;  /* 0x000000180b1b7220 */ /* 0x000fe20000400000 */
[----:B------:R-:W-:Y:S01]  /*05e0*/  FMUL R26, R16, R25 ;  /* 0x00000019101a7220 */ /* 0x000fe20000400000 */
[----:B------:R-:W-:Y:S01]  /*05f0*/  FMUL R25, R7, R22 ;  /* 0x0000001607197220 */ /* 0x000fe20000400000 */
[----:B------:R-:W-:Y:S02]  /*0600*/  FMUL R24, R6, R23 ;  /* 0x0000001706187220 */ /* 0x000fe40000400000 */
[----:B------:R-:W2:Y:S04]  /*0610*/  LDG.E.EL.128 R4, desc[UR4][R4.64] ;  /* 0x0000000404047981 */ /* 0x000ea8000c2e1d00 */
[----:B------:R-:W2:Y:S01]  /*0620*/  LDG.E.EL.128 R8, desc[UR4][R8.64] ;  /* 0x0000000408087981 */ /* 0x000ea2000c2e1d00 */
[----:B------:R-:W-:-:S04]  /*0630*/  IMAD.WIDE R18, R28, 0x4, R18 ;  /* 0x000000041c127825 */ /* 0x000fc800078e0212 */
[----:B------:R-:W-:Y:S02]  /*0640*/  IMAD.WIDE R20, R28, 0x4, R20 ;  /* 0x000000041c147825 */ /* 0x000fe400078e0214 */
[----:B------:R-:W3:Y:S04]  /*0650*/  LDG.E.EL.128 R16, desc[UR4][R18.64] ;  /* 0x0000000412107981 */ /* 0x000ee8000c2e1d00 */
[----:B------:R-:W3:Y:S01]  /*0660*/  LDG.E.EL.128 R20, desc[UR4][R20.64] ;  /* 0x0000000414147981 */ /* 0x000ee2000c2e1d00 */
[----:B------:R-:W-:Y:S01]  /*0670*/  FADD R13, R13, 9.9999997473787516356e-06 ;  /* 0x3727c5ac0d0d7421 */ /* 0x000fe20000000000 */
[----:B------:R-:W-:Y:S01]  /*0680*/  FADD R15, R15, 9.9999997473787516356e-06 ;  /* 0x3727c5ac0f0f7421 */ /* 0x000fe20000000000 */
[----:B------:R-:W-:Y:S01]  /*0690*/  FADD R14, R14, 9.9999997473787516356e-06 ;  /* 0x3727c5ac0e0e7421 */ /* 0x000fe20000000000 */
[----:B------:R-:W-:Y:S01]  /*06a0*/  FMUL R31, R33, R30 ;  /* 0x0000001e211f7220 */ /* 0x000fe20000400000 */
[----:B--2---:R-:W-:-:S02]  /*06b0*/  FFMA R25, R6, R25, R10 ;  /* 0x0000001906197223 */ /* 0x004fc4000000000a */
[----:B------:R-:W1:Y:S01]  /*06c0*/  MUFU.SQRT R6, R13 ;  /* 0x0000000d00067308 */ /* 0x000e620000002000 */
[----:B------:R-:W-:Y:S01]  /*06d0*/  FFMA R26, R5, R26, R9 ;  /* 0x0000001a051a7223 */ /* 0x000fe20000000009 */
[----:B------:R-:W-:-:S06]  /*06e0*/  FFMA R24, R7, R24, R11 ;  /* 0x0000001807187223 */ /* 0x000fcc000000000b */
[----:B------:R-:W2:Y:S08]  /*06f0*/  MUFU.SQRT R9, R15 ;  /* 0x0000000f00097308 */ /* 0x000eb00000002000 */
[----:B------:R-:W4:Y:S01]  /*0700*/  MUFU.SQRT R7, R14 ;  /* 0x0000000e00077308 */ /* 0x000f220000002000 */
[C---:B-1----:R-:W-:Y:S02]  /*0710*/  FSETP.GT.AND P0, PT, R6.reuse, 8.50705917302346158658e+37, PT ;  /* 0x7e8000000600780b */ /* 0x042fe40003f04000 */
[----:B------:R-:W-:Y:S01]  /*0720*/  FSETP.GEU.AND P3, PT, R6, 1.175494350822287508e-38, PT ;  /* 0x008000000600780b */ /* 0x000fe20003f6e000 */
[----:B------:R-:W-:-:S02]  /*0730*/  FFMA R27, R4, R27, R8 ;  /* 0x0000001b041b7223 */ /* 0x000fc40000000008 */
[----:B------:R-:W1:Y:S01]  /*0740*/  LDC.64 R4, c[0x0][0x238] ;  /* 0x00008e00ff047b82 */ /* 0x000e620000000a00 */
[C---:B--2---:R-:W-:Y:S02]  /*0750*/  FSETP.GT.AND P2, PT, R9.reuse, 8.50705917302346158658e+37, PT ;  /* 0x7e8000000900780b */ /* 0x044fe40003f44000 */
[----:B------:R-:W-:Y:S02]  /*0760*/  FSETP.GEU.AND P5, PT, R9, 1.175494350822287508e-38, PT ;  /* 0x008000000900780b */ /* 0x000fe40003fae000 */
[----:B----4-:R-:W-:-:S03]  /*0770*/  FSETP.GT.AND P1, PT, R7, 8.50705917302346158658e+37, PT ;  /* 0x7e8000000700780b */ /* 0x010fc60003f24000 */
[----:B------:R-:W-:Y:S01]  /*0780*/  @P0 FMUL R6, R6, 0.25 ;  /* 0x3e80000006060820 */ /* 0x000fe20000400000 */
[----:B------:R-:W-:-:S03]  /*0790*/  FSETP.GEU.AND P4, PT, R7, 1.175494350822287508e-38, PT ;  /* 0x008000000700780b */ /* 0x000fc60003f8e000 */
[----:B------:R-:W-:Y:S02]  /*07a0*/  @!P3 FMUL R6, R6, 16777216 ;  /* 0x4b8000000606b820 */ /* 0x000fe40000400000 */
[----:B------:R-:W-:Y:S02]  /*07b0*/  @P2 FMUL R9, R9, 0.25 ;  /* 0x3e80000009092820 */ /* 0x000fe40000400000 */
[----:B------:R-:W2:Y:S02]  /*07c0*/  MUFU.RCP R13, R6 ;  /* 0x00000006000d7308 */ /* 0x000ea40000001000 */
[----:B------:R-:W-:Y:S01]  /*07d0*/  @!P5 FMUL R9, R9, 16777216 ;  /* 0x4b8000000909d820 */ /* 0x000fe20000400000 */
[----:B------:R-:W-:Y:S01]  /*07e0*/  @P1 FMUL R7, R7, 0.25 ;  /* 0x3e80000007071820 */ /* 0x000fe20000400000 */
[----:B------:R-:W-:-:S03]  /*07f0*/  FSEL R10, R29, 1, P0 ;  /* 0x3f8000001d0a7808 */ /* 0x000fc60000000000 */
[----:B------:R-:W-:Y:S01]  /*0800*/  @!P4 FMUL R7, R7, 16777216 ;  /* 0x4b8000000707c820 */ /* 0x000fe20000400000 */
[----:B------:R-:W4:Y:S01]  /*0810*/  MUFU.RCP R9, R9 ;  /* 0x0000000900097308 */ /* 0x000f220000001000 */
[----:B------:R-:W-:Y:S01]  /*0820*/  @!P3 FMUL R10, R10, 16777216 ;  /* 0x4b8000000a0ab820 */ /* 0x000fe20000400000 */
[----:B-1----:R-:W-:Y:S01]  /*0830*/  IMAD.WIDE R14, R0, 0x4, R4 ;  /* 0x00000004000e7825 */ /* 0x002fe200078e0204 */
[----:B------:R-:W-:-:S05]  /*0840*/  FSEL R11, R29, 1, P1 ;  /* 0x3f8000001d0b7808 */ /* 0x000fca0000800000 */
[----:B------:R1:W5:Y:S01]  /*0850*/  MUFU.RCP R8, R7 ;  /* 0x0000000700087308 */ /* 0x0003620000001000 */
[----:B--2---:R-:W-:Y:S01]  /*0860*/  FMUL R13, R13, R10 ;  /* 0x0000000a0d0d7220 */ /* 0x004fe20000400000 */
[----:B------:R-:W-:Y:S01]  /*0870*/  FSEL R10, R29, 1, P2 ;  /* 0x3f8000001d0a7808 */ /* 0x000fe20001000000 */
[----:B------:R-:W-:-:S04]  /*0880*/  @!P4 FMUL R11, R11, 16777216 ;  /* 0x4b8000000b0bc820 */ /* 0x000fc80000400000 */
[----:B------:R-:W-:Y:S01]  /*0890*/  @!P5 FMUL R10, R10, 16777216 ;  /* 0x4b8000000a0ad820 */ /* 0x000fe20000400000 */
[----:B-1----:R-:W2:Y:S01]  /*08a0*/  LDG.E.128 R4, desc[UR4][R14.64] ;  /* 0x000000040e047981 */ /* 0x002ea2000c1e1d00 */
[----:B---3--:R-:W-:Y:S02]  /*08b0*/  FFMA R31, R16, R31, R20 ;  /* 0x0000001f101f7223 */ /* 0x008fe40000000014 */
[----:B----4-:R-:W-:Y:S01]  /*08c0*/  FMUL R29, R9, R10 ;  /* 0x0000000a091d7220 */ /* 0x010fe20000400000 */
[----:B-----5:R-:W-:Y:S02]  /*08d0*/  FMUL R16, R8, R11 ;  /* 0x0000000b08107220 */ /* 0x020fe40000400000 */
[----:B------:R-:W3:Y:S01]  /*08e0*/  LDG.E.128 R8, desc[UR4][R14.64+0x800] ;  /* 0x000800040e087981 */ /* 0x000ee2000c1e1d00 */
[----:B------:R-:W-:Y:S02]  /*08f0*/  FMUL R20, R13, R12 ;  /* 0x0000000c0d147220 */ /* 0x000fe40000400000 */
[----:B------:R-:W1:Y:S01]  /*0900*/  LDC.64 R12, c[0x0][0x240] ;  /* 0x00009000ff0c7b82 */ /* 0x000e620000000a00 */
[----:B------:R-:W-:Y:S01]  /*0910*/  FMUL R2, R29, R2 ;  /* 0x000000021d027220 */ /* 0x000fe20000400000 */
[----:B------:R-:W-:Y:S01]  /*0920*/  FMUL R3, R16, R3 ;  /* 0x0000000310037220 */ /* 0x000fe20000400000 */
[----:B------:R-:W-:-:S02]  /*0930*/  FFMA R20, R17, R20, R21 ;  /* 0x0000001411147223 */ /* 0x000fc40000000015 */
[----:B------:R-:W-:Y:S01]  /*0940*/  FFMA R2, R19, R2, R23 ;  /* 0x0000000213027223 */ /* 0x000fe20000000017 */
[----:B------:R-:W-:Y:S01]  /*0950*/  FFMA R3, R18, R3, R22 ;  /* 0x0000000312037223 */ /* 0x000fe20000000016 */
[----:B-1----:R-:W-:Y:S01]  /*0960*/  IMAD.WIDE R12, R0, 0x4, R12 ;  /* 0x00000004000c7825 */ /* 0x002fe200078e020c */
[----:B--2---:R-:W-:-:S03]  /*0970*/  FSETP.GEU.AND P6, PT, R31, -R4, PT ;  /* 0x800000041f00720b */ /* 0x004fc60003fce000 */
[----:B------:R-:W-:Y:S01]  /*0980*/  FADD R4, R4, R31 ;  /* 0x0000001f04047221 */ /* 0x000fe20000000000 */
[----:B------:R-:W-:Y:S01]  /*0990*/  FSETP.GEU.AND P0, PT, R20, -R5, PT ;  /* 0x800000051400720b */ /* 0x000fe20003f0e000 */
[----:B------:R-:W-:Y:S01]  /*09a0*/  FADD R5, R5, R20 ;  /* 0x0000001405057221 */ /* 0x000fe20000000000 */
[----:B------:R-:W-:Y:S02]  /*09b0*/  FSETP.GEU.AND P1, PT, R3, -R6, PT ;  /* 0x800000060300720b */ /* 0x000fe40003f2e000 */
[----:B------:R-:W-:Y:S01]  /*09c0*/  SEL R4, R4, RZ, P6 ;  /* 0x000000ff04047207 */ /* 0x000fe20003000000 */
[----:B------:R-:W-:Y:S01]  /*09d0*/  FADD R6, R6, R3 ;  /* 0x0000000306067221 */ /* 0x000fe20000000000 */
[----:B------:R-:W-:Y:S01]  /*09e0*/  FSETP.GEU.AND P2, PT, R2, -R7, PT ;  /* 0x800000070200720b */ /* 0x000fe20003f4e000 */
[----:B------:R-:W-:Y:S01]  /*09f0*/  FADD R7, R7, R2 ;  /* 0x0000000207077221 */ /* 0x000fe20000000000 */
[----:B---3--:R-:W-:Y:S01]  /*0a00*/  FSETP.GEU.AND P3, PT, R27, -R8, PT ;  /* 0x800000081b00720b */ /* 0x008fe20003f6e000 */
[----:B------:R-:W-:Y:S01]  /*0a10*/  FADD R8, R8, R27 ;  /* 0x0000001b08087221 */ /* 0x000fe20000000000 */
[----:B------:R-:W-:Y:S01]  /*0a20*/  FSETP.GEU.AND P4, PT, R26, -R9, PT ;  /* 0x800000091a00720b */ /* 0x000fe20003f8e000 */
[----:B------:R-:W-:Y:S01]  /*0a30*/  FADD R9, R9, R26 ;  /* 0x0000001a09097221 */ /* 0x000fe20000000000 */
[----:B------:R-:W-:Y:S01]  /*0a40*/  FSETP.GEU.AND P5, PT, R25, -R10, PT ;  /* 0x8000000a1900720b */ /* 0x000fe20003fae000 */
[----:B------:R-:W-:Y:S01]  /*0a50*/  FADD R10, R10, R25 ;  /* 0x000000190a0a7221 */ /* 0x000fe20000000000 */
[----:B------:R-:W-:Y:S01]  /*0a60*/  FSETP.GEU.AND P6, PT, R24, -R11, PT ;  /* 0x8000000b1800720b */ /* 0x000fe20003fce000 */
[----:B------:R-:W-:Y:S01]  /*0a70*/  FADD R11, R11, R24 ;  /* 0x000000180b0b7221 */ /* 0x000fe20000000000 */
[----:B------:R-:W-:-:S02]  /*0a80*/  SEL R5, R5, RZ, P0 ;  /* 0x000000ff05057207 */ /* 0x000fc40000000000 */
[----:B------:R-:W-:Y:S02]  /*0a90*/  SEL R6, R6, RZ, P1 ;  /* 0x000000ff06067207 */ /* 0x000fe40000800000 */
[----:B------:R-:W-:Y:S02]  /*0aa0*/  SEL R7, R7, RZ, P2 ;  /* 0x000000ff07077207 */ /* 0x000fe40001000000 */
[----:B------:R-:W-:Y:S02]  /*0ab0*/  SEL R8, R8, RZ, P3 ;  /* 0x000000ff08087207 */ /* 0x000fe40001800000 */
[----:B------:R-:W-:Y:S02]  /*0ac0*/  SEL R9, R9, RZ, P4 ;  /* 0x000000ff09097207 */ /* 0x000fe40002000000 */
[----:B------:R-:W-:Y:S02]  /*0ad0*/  SEL R10, R10, RZ, P5 ;  /* 0x000000ff0a0a7207 */ /* 0x000fe40002800000 */
[----:B------:R-:W-:Y:S01]  /*0ae0*/  SEL R11, R11, RZ, P6 ;  /* 0x000000ff0b0b7207 */ /* 0x000fe20003000000 */
[----:B------:R-:W-:Y:S04]  /*0af0*/  STG.E.128 desc[UR4][R12.64], R4 ;  /* 0x000000040c007986 */ /* 0x000fe8000c101d04 */
[----:B------:R-:W-:Y:S01]  /*0b00*/  STG.E.128 desc[UR4][R12.64+0x800], R8 ;  /* 0x000800080c007986 */ /* 0x000fe2000c101d04 */
[----:B------:R-:W-:Y:S05]  /*0b10*/  EXIT ;  /* 0x000000000000794d */ /* 0x000fea0003800000 */
.L_x_0:
[----:B------:R-:W-:-:S00]  /*0b20*/  BRA `(.L_x_0) ;  /* 0xfffffffc00fc7947 */ /* 0x000fc0000383ffff */
[----:B------:R-:W-:-:S00]  /*0b30*/  NOP ;  /* 0x0000000000007918 */ /* 0x000fc00000000000 */
        /* <DEDUP_REMOVED lines=12> */
.L_x_1:


//--------------------- .nv.global.init           --------------------------
	.section	.nv.global.init,"aw",@progbits
.nv.global.init:
	.type		_$_str,@object
	.size		_$_str,(_$_str_$_2 - _$_str)
_$_str:
        /*0000*/ 	.byte	0x5f, 0x5f, 0x43, 0x55, 0x44, 0x41, 0x5f, 0x46, 0x54, 0x5a, 0x00
	.type		_$_str_$_2,@object
	.size		_$_str_$_2,(.L_1 - _$_str_$_2)
_$_str_$_2:
        /*000b*/ 	.byte	0x5f, 0x5f, 0x43, 0x55, 0x44, 0x41, 0x5f, 0x50, 0x52, 0x45, 0x43, 0x5f, 0x53, 0x51, 0x52, 0x54
        /*001b*/ 	.byte	0x00
.L_1:


//--------------------- .nv.constant0.triton_poi_fused__native_batch_norm_legit_no_training_add_relu_25 --------------------------
	.section	.nv.constant0.triton_poi_fused__native_batch_norm_legit_no_training_add_relu_25,"a",@progbits
	.sectionflags	@""
	.align	4
.nv.constant0.triton_poi_fused__native_batch_norm_legit_no_training_add_relu_25:
	.zero		588
